	.headerflags	@"EF_CUDA_TEXMODE_UNIFIED EF_CUDA_64BIT_ADDRESS EF_CUDA_ACCELERATORS EF_CUDA_SM90 EF_CUDA_VIRTUAL_SM(EF_CUDA_SM90)"
	.elftype	@"ET_EXEC"


//--------------------- .nv.info                  --------------------------
	.section	.nv.info,"",@"SHT_CUDA_INFO"
	.align	4


	//----- nvinfo : EIATTR_REGCOUNT
	.align		4
        /*0000*/ 	.byte	0x04, 0x2f
        /*0002*/ 	.short	(.L_3 - .L_2)
	.align		4
.L_2:
        /*0004*/ 	.word	index@(triton_per_fused_add_mse_loss_mul_sqrt_std_sub_0)
        /*0008*/ 	.word	0x00000015


	//----- nvinfo : EIATTR_MIN_STACK_SIZE
	.align		4
.L_3:
        /*000c*/ 	.byte	0x04, 0x12
        /*000e*/ 	.short	(.L_5 - .L_4)
	.align		4
.L_4:
        /*0010*/ 	.word	index@(triton_per_fused_add_mse_loss_mul_sqrt_std_sub_0)
        /*0014*/ 	.word	0x00000000


	//----- nvinfo : EIATTR_FRAME_SIZE
	.align		4
.L_5:
        /*0018*/ 	.byte	0x04, 0x11
        /*001a*/ 	.short	(.L_7 - .L_6)
	.align		4
.L_6:
        /*001c*/ 	.word	index@(triton_per_fused_add_mse_loss_mul_sqrt_std_sub_0)
        /*0020*/ 	.word	0x00000000


	//----- nvinfo : EIATTR_MIN_STACK_SIZE
	.align		4
.L_7:
        /*0024*/ 	.byte	0x04, 0x12
        /*0026*/ 	.short	(.L_9 - .L_8)
	.align		4
.L_8:
        /*0028*/ 	.word	index@(triton_per_fused_add_mse_loss_mul_sqrt_std_sub_0)
        /*002c*/ 	.word	0x00000000
.L_9:


//--------------------- .nv.info.triton_per_fused_add_mse_loss_mul_sqrt_std_sub_0 --------------------------
	.section	.nv.info.triton_per_fused_add_mse_loss_mul_sqrt_std_sub_0,"",@"SHT_CUDA_INFO"
	.sectionflags	@""
	.align	4


	//----- nvinfo : EIATTR_CUDA_API_VERSION
	.align		4
        /*0000*/ 	.byte	0x04, 0x37
        /*0002*/ 	.short	(.L_11 - .L_10)
.L_10:
        /*0004*/ 	.word	0x0000007c


	//----- nvinfo : EIATTR_KPARAM_INFO
	.align		4
.L_11:
        /*0008*/ 	.byte	0x04, 0x17
        /*000a*/ 	.short	(.L_13 - .L_12)
.L_12:
        /*000c*/ 	.word	0x00000000
        /*0010*/ 	.short	0x0003
        /*0012*/ 	.short	0x0018
        /*0014*/ 	.byte	0x00, 0xf0, 0x11, 0x00


	//----- nvinfo : EIATTR_KPARAM_INFO
	.align		4
.L_13:
        /*0018*/ 	.byte	0x04, 0x17
        /*001a*/ 	.short	(.L_15 - .L_14)
.L_14:
        /*001c*/ 	.word	0x00000000
        /*0020*/ 	.short	0x0002
        /*0022*/ 	.short	0x0010
        /*0024*/ 	.byte	0x00, 0xf4, 0x21, 0x00


	//----- nvinfo : EIATTR_KPARAM_INFO
	.align		4
.L_15:
        /*0028*/ 	.byte	0x04, 0x17
        /*002a*/ 	.short	(.L_17 - .L_16)
.L_16:
        /*002c*/ 	.word	0x00000000
        /*0030*/ 	.short	0x0001
        /*0032*/ 	.short	0x0008
        /*0034*/ 	.byte	0x00, 0xf4, 0x21, 0x00


	//----- nvinfo : EIATTR_KPARAM_INFO
	.align		4
.L_17:
        /*0038*/ 	.byte	0x04, 0x17
        /*003a*/ 	.short	(.L_19 - .L_18)
.L_18:
        /*003c*/ 	.word	0x00000000
        /*0040*/ 	.short	0x0000
        /*0042*/ 	.short	0x0000
        /*0044*/ 	.byte	0x00, 0xf4, 0x21, 0x00


	//----- nvinfo : EIATTR_SPARSE_MMA_MASK
	.align		4
.L_19:
        /*0048*/ 	.byte	0x03, 0x50
        /*004a*/ 	.short	0x0000


	//----- nvinfo : EIATTR_MAXREG_COUNT
	.align		4
        /*004c*/ 	.byte	0x03, 0x1b
        /*004e*/ 	.short	0x00ff


	//----- nvinfo : EIATTR_COOP_GROUP_MASK_REGIDS
	.align		4
        /*0050*/ 	.byte	0x04, 0x29
        /*0052*/ 	.short	(.L_21 - .L_20)


	//   ....[0]....
.L_20:
        /*0054*/ 	.word	0xffffffff


	//   ....[1]....
        /*0058*/ 	.word	0xffffffff


	//   ....[2]....
        /*005c*/ 	.word	0xffffffff


	//   ....[3]....
        /*0060*/ 	.word	0xffffffff


	//   ....[4]....
        /*0064*/ 	.word	0xffffffff


	//   ....[5]....
        /*0068*/ 	.word	0xffffffff


	//   ....[6]....
        /*006c*/ 	.word	0xffffffff


	//   ....[7]....
        /*0070*/ 	.word	0xffffffff


	//   ....[8]....
        /*0074*/ 	.word	0xffffffff


	//   ....[9]....
        /*0078*/ 	.word	0xffffffff


	//   ....[10]....
        /*007c*/ 	.word	0xffffffff


	//   ....[11]....
        /*0080*/ 	.word	0xffffffff


	//   ....[12]....
        /*0084*/ 	.word	0xffffffff


	//   ....[13]....
        /*0088*/ 	.word	0xffffffff


	//   ....[14]....
        /*008c*/ 	.word	0xffffffff


	//   ....[15]....
        /*0090*/ 	.word	0xffffffff


	//   ....[16]....
        /*0094*/ 	.word	0xffffffff


	//   ....[17]....
        /*0098*/ 	.word	0xffffffff


	//----- nvinfo : EIATTR_COOP_GROUP_INSTR_OFFSETS
	.align		4
.L_21:
        /*009c*/ 	.byte	0x04, 0x28
        /*009e*/ 	.short	(.L_23 - .L_22)


	//   ....[0]....
.L_22:
        /*00a0*/ 	.word	0x00000180


	//   ....[1]....
        /*00a4*/ 	.word	0x000001a0


	//   ....[2]....
        /*00a8*/ 	.word	0x000001c0


	//   ....[3]....
        /*00ac*/ 	.word	0x00000210


	//   ....[4]....
        /*00b0*/ 	.word	0x00000220


	//   ....[5]....
        /*00b4*/ 	.word	0x00000240


	//   ....[6]....
        /*00b8*/ 	.word	0x00000270


	//   ....[7]....
        /*00bc*/ 	.word	0x000002d0


	//   ....[8]....
        /*00c0*/ 	.word	0x00000300


	//   ....[9]....
        /*00c4*/ 	.word	0x00000310


	//   ....[10]....
        /*00c8*/ 	.word	0x00000390


	//   ....[11]....
        /*00cc*/ 	.word	0x00000400


	//   ....[12]....
        /*00d0*/ 	.word	0x000004e0


	//   ....[13]....
        /*00d4*/ 	.word	0x00000500


	//   ....[14]....
        /*00d8*/ 	.word	0x00000520


	//   ....[15]....
        /*00dc*/ 	.word	0x00000550


	//   ....[16]....
        /*00e0*/ 	.word	0x00000570


	//   ....[17]....
        /*00e4*/ 	.word	0x000005c0


	//----- nvinfo : EIATTR_EXIT_INSTR_OFFSETS
	.align		4
.L_23:
        /*00e8*/ 	.byte	0x04, 0x1c
        /*00ea*/ 	.short	(.L_25 - .L_24)


	//   ....[0]....
.L_24:
        /*00ec*/ 	.word	0x00000680


	//   ....[1]....
        /*00f0*/ 	.word	0x000006d0


	//----- nvinfo : EIATTR_REQNTID
	.align		4
.L_25:
        /*00f4*/ 	.byte	0x04, 0x10
        /*00f6*/ 	.short	(.L_27 - .L_26)
.L_26:
        /*00f8*/ 	.word	0x00000040
        /*00fc*/ 	.word	0x00000001
        /*0100*/ 	.word	0x00000001


	//----- nvinfo : EIATTR_CBANK_PARAM_SIZE
	.align		4
.L_27:
        /*0104*/ 	.byte	0x03, 0x19
        /*0106*/ 	.short	0x001c


	//----- nvinfo : EIATTR_PARAM_CBANK
	.align		4
        /*0108*/ 	.byte	0x04, 0x0a
        /*010a*/ 	.short	(.L_29 - .L_28)
	.align		4
.L_28:
        /*010c*/ 	.word	index@(.nv.constant0.triton_per_fused_add_mse_loss_mul_sqrt_std_sub_0)
        /*0110*/ 	.short	0x0210
        /*0112*/ 	.short	0x001c


	//----- nvinfo : EIATTR_SW_WAR
	.align		4
.L_29:
        /*0114*/ 	.byte	0x04, 0x36
        /*0116*/ 	.short	(.L_31 - .L_30)
.L_30:
        /*0118*/ 	.word	0x00000008
.L_31:


//--------------------- .nv.callgraph             --------------------------
	.section	.nv.callgraph,"",@"SHT_CUDA_CALLGRAPH"
	.align	4
	.sectionentsize	8
	.align		4
        /*0000*/ 	.word	0x00000000
	.align		4
        /*0004*/ 	.word	0xffffffff
	.align		4
        /*0008*/ 	.word	0x00000000
	.align		4
        /*000c*/ 	.word	0xfffffffe
	.align		4
        /*0010*/ 	.word	0x00000000
	.align		4
        /*0014*/ 	.word	0xfffffffd
	.align		4
        /*0018*/ 	.word	0x00000000
	.align		4
        /*001c*/ 	.word	0xfffffffc


//--------------------- .nv.constant4             --------------------------
	.section	.nv.constant4,"a",@progbits
	.align	8
	.align		8
.nv.constant4:
        /*0000*/ 	.dword	_$_str
	.align		8
        /*0008*/ 	.dword	_$_str_$_2


//--------------------- .text.triton_per_fused_add_mse_loss_mul_sqrt_std_sub_0 --------------------------
	.section	.text.triton_per_fused_add_mse_loss_mul_sqrt_std_sub_0,"ax",@progbits
	.sectionflags	@"SHF_BARRIERS=1"
	.align	128
        .global         triton_per_fused_add_mse_loss_mul_sqrt_std_sub_0
        .type           triton_per_fused_add_mse_loss_mul_sqrt_std_sub_0,@function
        .size           triton_per_fused_add_mse_loss_mul_sqrt_std_sub_0,(.L_x_1 - triton_per_fused_add_mse_loss_mul_sqrt_std_sub_0)
        .other          triton_per_fused_add_mse_loss_mul_sqrt_std_sub_0,@"STO_CUDA_ENTRY STV_DEFAULT"
triton_per_fused_add_mse_loss_mul_sqrt_std_sub_0:
.text.triton_per_fused_add_mse_loss_mul_sqrt_std_sub_0:
[----:B------:R-:W0:Y:S02]  /*0000*/  LDC R1, c[0x0][0x28] ;  /* 0x00000a00ff017b82 */ /* 0x000e240000000800 */
[----:B------:R-:W1:Y:S01]  /*0010*/  S2R R16, SR_TID.X ;  /* 0x0000000000107919 */ /* 0x000e620000002100 */
[----:B------:R-:W2:Y:S01]  /*0020*/  LDC.64 R8, c[0x0][0x220] ;  /* 0x00008800ff087b82 */ /* 0x000ea20000000a00 */
[----:B------:R-:W-:-:S07]  /*0030*/  ULDC.64 UR6, c[0x0][0x208] ;  /* 0x0000820000067ab9 */ /* 0x000fce0000000a00 */
[----:B------:R-:W3:Y:S01]  /*0040*/  LDC.64 R14, c[0x0][0x218] ;  /* 0x00008600ff0e7b82 */ /* 0x000ee20000000a00 */
[----:B-1----:R-:W-:-:S04]  /*0050*/  SHF.L.U32 R2, R16, 0x2, RZ ;  /* 0x0000000210027819 */ /* 0x002fc800000006ff */
[----:B------:R-:W-:-:S05]  /*0060*/  LOP3.LUT R5, R2, 0xfc, RZ, 0xc0, !PT ;  /* 0x000000fc02057812 */ /* 0x000fca00078ec0ff */
[----:B--2---:R-:W-:-:S04]  /*0070*/  IMAD.WIDE.U32 R8, R5, 0x4, R8 ;  /* 0x0000000405087825 */ /* 0x004fc800078e0008 */
[----:B---3--:R-:W-:Y:S02]  /*0080*/  IMAD.WIDE.U32 R14, R5, 0x4, R14 ;  /* 0x00000004050e7825 */ /* 0x008fe400078e000e */
[----:B------:R-:W2:Y:S04]  /*0090*/  LDG.E.128 R8, desc[UR6][R8.64] ;  /* 0x0000000608087981 */ /* 0x000ea8000c1e1d00 */
[----:B------:R-:W2:Y:S01]  /*00a0*/  LDG.E.128 R4, desc[UR6][R14.64] ;  /* 0x000000060e047981 */ /* 0x000ea2000c1e1d00 */
[----:B------:R-:W1:Y:S01]  /*00b0*/  S2UR UR5, SR_CgaCtaId ;  /* 0x00000000000579c3 */ /* 0x000e620000008800 */
[C---:B------:R-:W-:Y:S01]  /*00c0*/  LOP3.LUT P1, RZ, R16.reuse, 0x1f, RZ, 0xc0, !PT ;  /* 0x0000001f10ff7812 */ /* 0x040fe2000782c0ff */
[----:B------:R-:W-:Y:S01]  /*00d0*/  UMOV UR4, 0x400 ;  /* 0x0000040000047882 */ /* 0x000fe20000000000 */
[----:B------:R-:W-:Y:S01]  /*00e0*/  ISETP.GE.AND P2, PT, R16, 0x2, PT ;  /* 0x000000021000780c */ /* 0x000fe20003f46270 */
[----:B-1----:R-:W-:Y:S01]  /*00f0*/  UPRMT UR4, UR5, 0x654, UR4 ;  /* 0x0000065405047896 */ /* 0x002fe20008000004 */
[----:B--2---:R-:W-:Y:S01]  /*0100*/  FADD R5, R5, -R9 ;  /* 0x8000000905057221 */ /* 0x004fe20000000000 */
[----:B------:R-:W-:-:S03]  /*0110*/  FADD R4, R4, -R8 ;  /* 0x8000000804047221 */ /* 0x000fc60000000000 */
[----:B------:R-:W-:Y:S01]  /*0120*/  FMUL R13, R5, R5 ;  /* 0x00000005050d7220 */ /* 0x000fe20000400000 */
[----:B------:R-:W-:-:S03]  /*0130*/  FADD R6, R6, -R10 ;  /* 0x8000000a06067221 */ /* 0x000fc60000000000 */
[----:B------:R-:W-:Y:S01]  /*0140*/  FFMA R13, R4, R4, R13 ;  /* 0x00000004040d7223 */ /* 0x000fe2000000000d */
[----:B------:R-:W-:-:S03]  /*0150*/  FADD R7, R7, -R11 ;  /* 0x8000000b07077221 */ /* 0x000fc60000000000 */
[----:B------:R-:W-:-:S04]  /*0160*/  FFMA R10, R6, R6, R13 ;  /* 0x00000006060a7223 */ /* 0x000fc8000000000d */
[----:B------:R-:W-:-:S05]  /*0170*/  FFMA R10, R7, R7, R10 ;  /* 0x00000007070a7223 */ /* 0x000fca000000000a */
[----:B------:R-:W1:Y:S02]  /*0180*/  SHFL.BFLY PT, R11, R10, 0x10, 0x1f ;  /* 0x0e001f000a0b7f89 */ /* 0x000e6400000e0000 */
[----:B-1----:R-:W-:-:S05]  /*0190*/  FADD R11, R10, R11 ;  /* 0x0000000b0a0b7221 */ /* 0x002fca0000000000 */
[----:B------:R-:W1:Y:S02]  /*01a0*/  SHFL.BFLY PT, R8, R11, 0x8, 0x1f ;  /* 0x0d001f000b087f89 */ /* 0x000e6400000e0000 */
[----:B-1----:R-:W-:-:S05]  /*01b0*/  FADD R8, R11, R8 ;  /* 0x000000080b087221 */ /* 0x002fca0000000000 */
[----:B------:R-:W1:Y:S01]  /*01c0*/  SHFL.BFLY PT, R9, R8, 0x4, 0x1f ;  /* 0x0c801f0008097f89 */ /* 0x000e6200000e0000 */
[----:B------:R-:W-:-:S04]  /*01d0*/  FADD R13, R4, R5 ;  /* 0x00000005040d7221 */ /* 0x000fc80000000000 */
[----:B------:R-:W-:-:S04]  /*01e0*/  FADD R14, R6, R13 ;  /* 0x0000000d060e7221 */ /* 0x000fc80000000000 */
[----:B------:R-:W-:Y:S01]  /*01f0*/  FADD R13, R7, R14 ;  /* 0x0000000e070d7221 */ /* 0x000fe20000000000 */
[----:B-1----:R-:W-:-:S05]  /*0200*/  FADD R9, R8, R9 ;  /* 0x0000000908097221 */ /* 0x002fca0000000000 */
[----:B------:R-:W1:Y:S04]  /*0210*/  SHFL.BFLY PT, R14, R9, 0x2, 0x1f ;  /* 0x0c401f00090e7f89 */ /* 0x000e6800000e0000 */
[----:B------:R-:W2:Y:S01]  /*0220*/  SHFL.BFLY PT, R18, R13, 0x10, 0x1f ;  /* 0x0e001f000d127f89 */ /* 0x000ea200000e0000 */
[----:B-1----:R-:W-:-:S05]  /*0230*/  FADD R14, R9, R14 ;  /* 0x0000000e090e7221 */ /* 0x002fca0000000000 */
[----:B------:R-:W1:Y:S01]  /*0240*/  SHFL.BFLY PT, R11, R14, 0x1, 0x1f ;  /* 0x0c201f000e0b7f89 */ /* 0x000e6200000e0000 */
[----:B--2---:R-:W-:Y:S01]  /*0250*/  FADD R18, R13, R18 ;  /* 0x000000120d127221 */ /* 0x004fe20000000000 */
[----:B------:R-:W-:-:S04]  /*0260*/  SHF.R.U32.HI R8, RZ, 0x3, R16 ;  /* 0x00000003ff087819 */ /* 0x000fc80000011610 */
[----:B------:R-:W2:Y:S01]  /*0270*/  SHFL.BFLY PT, R15, R18, 0x8, 0x1f ;  /* 0x0d001f00120f7f89 */ /* 0x000ea200000e0000 */
[----:B------:R-:W-:Y:S01]  /*0280*/  LOP3.LUT R8, R8, 0x4, RZ, 0xc0, !PT ;  /* 0x0000000408087812 */ /* 0x000fe200078ec0ff */
[----:B-1----:R-:W-:-:S05]  /*0290*/  FADD R11, R14, R11 ;  /* 0x0000000b0e0b7221 */ /* 0x002fca0000000000 */
[----:B------:R-:W-:Y:S01]  /*02a0*/  @!P1 STS [R8+UR4], R11 ;  /* 0x0000000b08009988 */ /* 0x000fe20008000804 */
[----:B------:R-:W-:Y:S01]  /*02b0*/  BAR.SYNC.DEFER_BLOCKING 0x0 ;  /* 0x0000000000007b1d */ /* 0x000fe20000010000 */
[----:B--2---:R-:W-:-:S05]  /*02c0*/  FADD R15, R18, R15 ;  /* 0x0000000f120f7221 */ /* 0x004fca0000000000 */
[----:B------:R-:W1:Y:S04]  /*02d0*/  SHFL.BFLY PT, R10, R15, 0x4, 0x1f ;  /* 0x0c801f000f0a7f89 */ /* 0x000e6800000e0000 */
[----:B------:R-:W2:Y:S01]  /*02e0*/  @!P2 LDS R12, [R2+UR4] ;  /* 0x00000004020ca984 */ /* 0x000ea20008000800 */
[----:B-1----:R-:W-:-:S05]  /*02f0*/  FADD R13, R15, R10 ;  /* 0x0000000a0f0d7221 */ /* 0x002fca0000000000 */
[----:B------:R-:W1:Y:S04]  /*0300*/  SHFL.BFLY PT, R10, R13, 0x2, 0x1f ;  /* 0x0c401f000d0a7f89 */ /* 0x000e6800000e0000 */
[----:B--2---:R-:W2:Y:S01]  /*0310*/  SHFL.BFLY PT, R9, R12, 0x1, 0x1f ;  /* 0x0c201f000c097f89 */ /* 0x004ea200000e0000 */
[----:B-1----:R-:W-:Y:S01]  /*0320*/  FADD R14, R13, R10 ;  /* 0x0000000a0d0e7221 */ /* 0x002fe20000000000 */
[----:B------:R-:W-:-:S04]  /*0330*/  LOP3.LUT R10, R16, 0x1, RZ, 0xc0, !PT ;  /* 0x00000001100a7812 */ /* 0x000fc800078ec0ff */
[----:B------:R-:W-:-:S04]  /*0340*/  ISETP.NE.U32.AND P0, PT, R10, 0x1, PT ;  /* 0x000000010a00780c */ /* 0x000fc80003f05070 */
[----:B------:R-:W-:Y:S01]  /*0350*/  ISETP.LT.AND P0, PT, R16, 0x2, P0 ;  /* 0x000000021000780c */ /* 0x000fe20000701270 */
[----:B--2---:R-:W-:-:S12]  /*0360*/  FADD R11, R12, R9 ;  /* 0x000000090c0b7221 */ /* 0x004fd80000000000 */
[----:B------:R-:W-:Y:S01]  /*0370*/  @P0 STS [R2+UR4], R11 ;  /* 0x0000000b02000988 */ /* 0x000fe20008000804 */
[----:B------:R-:W-:Y:S06]  /*0380*/  BAR.SYNC.DEFER_BLOCKING 0x0 ;  /* 0x0000000000007b1d */ /* 0x000fec0000010000 */
[----:B------:R-:W1:Y:S04]  /*0390*/  SHFL.BFLY PT, R15, R14, 0x1, 0x1f ;  /* 0x0c201f000e0f7f89 */ /* 0x000e6800000e0000 */
[----:B------:R-:W-:Y:S01]  /*03a0*/  LDS R9, [UR4] ;  /* 0x00000004ff097984 */ /* 0x000fe20008000800 */
[----:B-1----:R-:W-:Y:S01]  /*03b0*/  FADD R15, R14, R15 ;  /* 0x0000000f0e0f7221 */ /* 0x002fe20000000000 */
[----:B------:R-:W-:Y:S06]  /*03c0*/  BAR.SYNC.DEFER_BLOCKING 0x0 ;  /* 0x0000000000007b1d */ /* 0x000fec0000010000 */
[----:B------:R-:W-:Y:S02]  /*03d0*/  @!P1 STS [R8+UR4], R15 ;  /* 0x0000000f08009988 */ /* 0x000fe40008000804 */
[----:B------:R-:W-:Y:S06]  /*03e0*/  BAR.SYNC.DEFER_BLOCKING 0x0 ;  /* 0x0000000000007b1d */ /* 0x000fec0000010000 */
[----:B------:R-:W1:Y:S04]  /*03f0*/  @!P2 LDS R0, [R2+UR4] ;  /* 0x000000040200a984 */ /* 0x000e680008000800 */
[----:B-1----:R-:W1:Y:S02]  /*0400*/  SHFL.BFLY PT, R13, R0, 0x1, 0x1f ;  /* 0x0c201f00000d7f89 */ /* 0x002e6400000e0000 */
[----:B-1----:R-:W-:-:S05]  /*0410*/  FADD R13, R0, R13 ;  /* 0x0000000d000d7221 */ /* 0x002fca0000000000 */
[----:B------:R-:W-:Y:S01]  /*0420*/  @P0 STS [R2+UR4], R13 ;  /* 0x0000000d02000988 */ /* 0x000fe20008000804 */
[----:B------:R-:W-:Y:S06]  /*0430*/  BAR.SYNC.DEFER_BLOCKING 0x0 ;  /* 0x0000000000007b1d */ /* 0x000fec0000010000 */
[----:B------:R-:W1:Y:S02]  /*0440*/  LDS R10, [UR4] ;  /* 0x00000004ff0a7984 */ /* 0x000e640008000800 */
[----:B-1----:R-:W-:-:S04]  /*0450*/  FADD R10, RZ, R10 ;  /* 0x0000000aff0a7221 */ /* 0x002fc80000000000 */
[C---:B------:R-:W-:Y:S01]  /*0460*/  FFMA R5, R10.reuse, -0.00390625, R5 ;  /* 0xbb8000000a057823 */ /* 0x040fe20000000005 */
[----:B------:R-:W-:-:S03]  /*0470*/  FFMA R4, R10, -0.00390625, R4 ;  /* 0xbb8000000a047823 */ /* 0x000fc60000000004 */
[----:B------:R-:W-:Y:S01]  /*0480*/  FMUL R5, R5, R5 ;  /* 0x0000000505057220 */ /* 0x000fe20000400000 */
[----:B------:R-:W-:-:S03]  /*0490*/  FFMA R6, R10, -0.00390625, R6 ;  /* 0xbb8000000a067823 */ /* 0x000fc60000000006 */
[----:B------:R-:W-:Y:S01]  /*04a0*/  FFMA R5, R4, R4, R5 ;  /* 0x0000000404057223 */ /* 0x000fe20000000005 */
[----:B------:R-:W-:-:S03]  /*04b0*/  FFMA R7, R10, -0.00390625, R7 ;  /* 0xbb8000000a077823 */ /* 0x000fc60000000007 */
[----:B------:R-:W-:-:S04]  /*04c0*/  FFMA R6, R6, R6, R5 ;  /* 0x0000000606067223 */ /* 0x000fc80000000005 */
[----:B------:R-:W-:-:S05]  /*04d0*/  FFMA R6, R7, R7, R6 ;  /* 0x0000000707067223 */ /* 0x000fca0000000006 */
[----:B------:R-:W1:Y:S02]  /*04e0*/  SHFL.BFLY PT, R5, R6, 0x10, 0x1f ;  /* 0x0e001f0006057f89 */ /* 0x000e6400000e0000 */
[----:B-1----:R-:W-:-:S05]  /*04f0*/  FADD R5, R6, R5 ;  /* 0x0000000506057221 */ /* 0x002fca0000000000 */
[----:B------:R-:W1:Y:S02]  /*0500*/  SHFL.BFLY PT, R0, R5, 0x8, 0x1f ;  /* 0x0d001f0005007f89 */ /* 0x000e6400000e0000 */
[----:B-1----:R-:W-:-:S05]  /*0510*/  FADD R0, R5, R0 ;  /* 0x0000000005007221 */ /* 0x002fca0000000000 */
[----:B------:R-:W1:Y:S02]  /*0520*/  SHFL.BFLY PT, R7, R0, 0x4, 0x1f ;  /* 0x0c801f0000077f89 */ /* 0x000e6400000e0000 */
[----:B-1----:R-:W-:Y:S01]  /*0530*/  FADD R7, R0, R7 ;  /* 0x0000000700077221 */ /* 0x002fe20000000000 */
[----:B------:R-:W-:Y:S06]  /*0540*/  BAR.SYNC.DEFER_BLOCKING 0x0 ;  /* 0x0000000000007b1d */ /* 0x000fec0000010000 */
[----:B------:R-:W1:Y:S02]  /*0550*/  SHFL.BFLY PT, R4, R7, 0x2, 0x1f ;  /* 0x0c401f0007047f89 */ /* 0x000e6400000e0000 */
[----:B-1----:R-:W-:-:S05]  /*0560*/  FADD R4, R7, R4 ;  /* 0x0000000407047221 */ /* 0x002fca0000000000 */
[----:B------:R-:W1:Y:S02]  /*0570*/  SHFL.BFLY PT, R11, R4, 0x1, 0x1f ;  /* 0x0c201f00040b7f89 */ /* 0x000e6400000e0000 */
[----:B-1----:R-:W-:-:S05]  /*0580*/  FADD R11, R4, R11 ;  /* 0x0000000b040b7221 */ /* 0x002fca0000000000 */
[----:B------:R-:W-:Y:S01]  /*0590*/  @!P1 STS [R8+UR4], R11 ;  /* 0x0000000b08009988 */ /* 0x000fe20008000804 */
[----:B------:R-:W-:Y:S06]  /*05a0*/  BAR.SYNC.DEFER_BLOCKING 0x0 ;  /* 0x0000000000007b1d */ /* 0x000fec0000010000 */
[----:B------:R-:W1:Y:S04]  /*05b0*/  @!P2 LDS R3, [R2+UR4] ;  /* 0x000000040203a984 */ /* 0x000e680008000800 */
[----:B-1----:R-:W1:Y:S02]  /*05c0*/  SHFL.BFLY PT, R6, R3, 0x1, 0x1f ;  /* 0x0c201f0003067f89 */ /* 0x002e6400000e0000 */
[----:B-1----:R-:W-:-:S05]  /*05d0*/  FADD R5, R3, R6 ;  /* 0x0000000603057221 */ /* 0x002fca0000000000 */
[----:B------:R-:W-:Y:S01]  /*05e0*/  @P0 STS [R2+UR4], R5 ;  /* 0x0000000502000988 */ /* 0x000fe20008000804 */
[----:B------:R-:W-:Y:S06]  /*05f0*/  BAR.SYNC.DEFER_BLOCKING 0x0 ;  /* 0x0000000000007b1d */ /* 0x000fec0000010000 */
[----:B------:R-:W1:Y:S01]  /*0600*/  LDS R0, [UR4] ;  /* 0x00000004ff007984 */ /* 0x000e620008000800 */
[----:B------:R-:W-:Y:S01]  /*0610*/  FADD R9, RZ, R9 ;  /* 0x00000009ff097221 */ /* 0x000fe20000000000 */
[----:B------:R-:W-:Y:S03]  /*0620*/  BAR.SYNC.DEFER_BLOCKING 0x0 ;  /* 0x0000000000007b1d */ /* 0x000fe60000010000 */
[----:B------:R-:W-:Y:S01]  /*0630*/  FMUL R9, R9, 0.00390625 ;  /* 0x3b80000009097820 */ /* 0x000fe20000400000 */
[----:B------:R-:W-:Y:S01]  /*0640*/  LOP3.LUT P0, RZ, R16, 0x3f, RZ, 0xc0, !PT ;  /* 0x0000003f10ff7812 */ /* 0x000fe2000780c0ff */
[----:B-1----:R-:W-:-:S02]  /*0650*/  FADD R4, RZ, R0 ;  /* 0x00000000ff047221 */ /* 0x002fc40000000000 */
[----:B------:R1:W2:Y:S02]  /*0660*/  MUFU.SQRT R0, R9 ;  /* 0x0000000900007308 */ /* 0x0002a40000002000 */
[----:B------:R-:W-:-:S08]  /*0670*/  FMUL R4, R4, 0.0039215688593685626984 ;  /* 0x3b80808104047820 */ /* 0x000fd00000400000 */
[----:B------:R-:W-:Y:S05]  /*0680*/  @P0 EXIT ;  /* 0x000000000000094d */ /* 0x000fea0003800000 */
[----:B------:R-:W0:Y:S01]  /*0690*/  LDC.64 R2, c[0x0][0x210] ;  /* 0x00008400ff027b82 */ /* 0x000e220000000a00 */
[----:B------:R-:W1:Y:S02]  /*06a0*/  MUFU.SQRT R5, R4 ;  /* 0x0000000400057308 */ /* 0x000e640000002000 */
[----:B-12---:R-:W-:-:S05]  /*06b0*/  FFMA R5, RZ, R5, R0 ;  /* 0x00000005ff057223 */ /* 0x006fca0000000000 */
[----:B0-----:R-:W-:Y:S01]  /*06c0*/  STG.E desc[UR6][R2.64], R5 ;  /* 0x0000000502007986 */ /* 0x001fe2000c101906 */
[----:B------:R-:W-:Y:S05]  /*06d0*/  EXIT ;  /* 0x000000000000794d */ /* 0x000fea0003800000 */
.L_x_0:
[----:B------:R-:W-:-:S00]  /*06e0*/  BRA `(.L_x_0) ;  /* 0xfffffffc00fc7947 */ /* 0x000fc0000383ffff */
[----:B------:R-:W-:-:S00]  /*06f0*/  NOP ;  /* 0x0000000000007918 */ /* 0x000fc00000000000 */
        /* <DEDUP_REMOVED lines=8> */
.L_x_1:


//--------------------- .nv.global.init           --------------------------
	.section	.nv.global.init,"aw",@progbits
.nv.global.init:
	.type		_$_str,@object
	.size		_$_str,(_$_str_$_2 - _$_str)
_$_str:
        /*0000*/ 	.byte	0x5f, 0x5f, 0x43, 0x55, 0x44, 0x41, 0x5f, 0x46, 0x54, 0x5a, 0x00
	.type		_$_str_$_2,@object
	.size		_$_str_$_2,(.L_1 - _$_str_$_2)
_$_str_$_2:
        /*000b*/ 	.byte	0x5f, 0x5f, 0x43, 0x55, 0x44, 0x41, 0x5f, 0x50, 0x52, 0x45, 0x43, 0x5f, 0x53, 0x51, 0x52, 0x54
        /*001b*/ 	.byte	0x00
.L_1:


//--------------------- .nv.shared.triton_per_fused_add_mse_loss_mul_sqrt_std_sub_0 --------------------------
	.section	.nv.shared.triton_per_fused_add_mse_loss_mul_sqrt_std_sub_0,"aw",@nobits
	.sectionflags	@""
	.align	16
	.zero		1024


//--------------------- .nv.constant0.triton_per_fused_add_mse_loss_mul_sqrt_std_sub_0 --------------------------
	.section	.nv.constant0.triton_per_fused_add_mse_loss_mul_sqrt_std_sub_0,"a",@progbits
	.sectionflags	@""
	.align	4
.nv.constant0.triton_per_fused_add_mse_loss_mul_sqrt_std_sub_0:
	.zero		556
